







.version 7.0
.target sm_80
.address_size 64



.visible .entry _Z4Fan1PfS_ii(
.param .u64 _Z4Fan1PfS_ii_param_0,
.param .u64 _Z4Fan1PfS_ii_param_1,
.param .u32 _Z4Fan1PfS_ii_param_2,
.param .u32 _Z4Fan1PfS_ii_param_3
)
{
.reg .pred %p<2>;
.reg .f32 %f<4>;
.reg .b32 %r<13>;
.reg .b64 %rd<15>;


ld.param.u64 %rd1, [_Z4Fan1PfS_ii_param_0];
ld.param.u64 %rd2, [_Z4Fan1PfS_ii_param_1];
ld.param.u32 %r2, [_Z4Fan1PfS_ii_param_2];
ld.param.u32 %r3, [_Z4Fan1PfS_ii_param_3];
mov.u32 %r4, %ntid.x;
mov.u32 %r5, %ctaid.x;
mov.u32 %r6, %tid.x;
mad.lo.s32 %r1, %r4, %r5, %r6;
add.s32 %r7, %r2, -1;
sub.s32 %r8, %r7, %r3;
setp.ge.u32	%p1, %r1, %r8;
@%p1 bra BB0_2;

cvta.to.global.u64 %rd3, %rd2;
cvta.to.global.u64 %rd4, %rd1;
add.s32 %r9, %r3, %r1;
add.s32 %r10, %r9, 1;
mul.lo.s32 %r11, %r10, %r2;
cvt.u64.u32	%rd5, %r11;
cvt.s64.s32	%rd6, %r3;
add.s64 %rd7, %rd5, %rd6;
shl.b64 %rd8, %rd7, 2;
add.s64 %rd9, %rd3, %rd8;
mul.lo.s32 %r12, %r3, %r2;
cvt.s64.s32	%rd10, %r12;
add.s64 %rd11, %rd10, %rd6;
shl.b64 %rd12, %rd11, 2;
add.s64 %rd13, %rd3, %rd12;
ld.global.f32 %f1, [%rd13];
ld.global.f32 %f2, [%rd9];
div.rn.f32 %f3, %f2, %f1;
add.s64 %rd14, %rd4, %rd8;
st.global.f32 [%rd14], %f3;

BB0_2:
ret;
}


.visible .entry _Z4Fan2PfS_S_iii(
.param .u64 _Z4Fan2PfS_S_iii_param_0,
.param .u64 _Z4Fan2PfS_S_iii_param_1,
.param .u64 _Z4Fan2PfS_S_iii_param_2,
.param .u32 _Z4Fan2PfS_S_iii_param_3,
.param .u32 _Z4Fan2PfS_S_iii_param_4,
.param .u32 _Z4Fan2PfS_S_iii_param_5
)
{
.reg .pred %p<4>;
.reg .f32 %f<11>;
.reg .b32 %r<21>;
.reg .b64 %rd<19>;


ld.param.u64 %rd4, [_Z4Fan2PfS_S_iii_param_0];
ld.param.u64 %rd2, [_Z4Fan2PfS_S_iii_param_1];
ld.param.u64 %rd3, [_Z4Fan2PfS_S_iii_param_2];
ld.param.u32 %r5, [_Z4Fan2PfS_S_iii_param_3];
ld.param.u32 %r6, [_Z4Fan2PfS_S_iii_param_5];
cvta.to.global.u64 %rd1, %rd4;
mov.u32 %r7, %ntid.x;
mov.u32 %r8, %ctaid.x;
mov.u32 %r9, %tid.x;
mad.lo.s32 %r1, %r7, %r8, %r9;
add.s32 %r10, %r5, -1;
sub.s32 %r11, %r10, %r6;
setp.ge.u32	%p1, %r1, %r11;
@%p1 bra BB1_4;

mov.u32 %r12, %tid.y;
mov.u32 %r13, %ntid.y;
mov.u32 %r14, %ctaid.y;
mad.lo.s32 %r2, %r13, %r14, %r12;
sub.s32 %r15, %r5, %r6;
setp.ge.u32	%p2, %r2, %r15;
@%p2 bra BB1_4;

cvta.to.global.u64 %rd5, %rd2;
add.s32 %r16, %r6, %r1;
add.s32 %r3, %r16, 1;
mul.lo.s32 %r17, %r3, %r5;
add.s32 %r18, %r17, %r6;
mul.wide.s32 %rd6, %r18, 4;
add.s64 %rd7, %rd1, %rd6;
add.s32 %r19, %r2, %r6;
mad.lo.s32 %r20, %r6, %r5, %r19;
mul.wide.s32 %rd8, %r20, 4;
add.s64 %rd9, %rd5, %rd8;
ld.global.f32 %f1, [%rd9];
ld.global.f32 %f2, [%rd7];
mul.f32 %f3, %f2, %f1;
add.s32 %r4, %r19, %r17;
mul.wide.s32 %rd10, %r4, 4;
add.s64 %rd11, %rd5, %rd10;
ld.global.f32 %f4, [%rd11];
sub.f32 %f5, %f4, %f3;
st.global.f32 [%rd11], %f5;
setp.ne.s32	%p3, %r2, 0;
@%p3 bra BB1_4;

cvta.to.global.u64 %rd12, %rd3;
add.s64 %rd14, %rd1, %rd10;
mul.wide.s32 %rd15, %r6, 4;
add.s64 %rd16, %rd12, %rd15;
ld.global.f32 %f6, [%rd16];
ld.global.f32 %f7, [%rd14];
mul.f32 %f8, %f7, %f6;
mul.wide.s32 %rd17, %r3, 4;
add.s64 %rd18, %rd12, %rd17;
ld.global.f32 %f9, [%rd18];
sub.f32 %f10, %f9, %f8;
st.global.f32 [%rd18], %f10;

BB1_4:
ret;
}




// ===== COMPILED SASS (sm_100) =====

	.target	sm_100

	.elftype	@"ET_EXEC"


//--------------------- .note.nv.tkinfo           --------------------------
	.section	.note.nv.tkinfo,"",@"SHT_NOTE"
	.sectionflags	@"SHF_NOTE_NV_TKINFO"
	.tkinfo
        /*0018*/ 	.word	0x00000002
        /*0030*/ 	.string	""
        /*0030*/ 	.string	"ptxas"
        /*0030*/ 	.string	"Cuda compilation tools, release 13.0, V13.0.88"
        /*0030*/ 	.string	"Build cuda_13.0.r13.0/compiler.36424714_0"
        /*0030*/ 	.string	"-arch sm_100 "



//--------------------- .note.nv.cuinfo           --------------------------
	.section	.note.nv.cuinfo,"",@"SHT_NOTE"
	.sectionflags	@"SHF_NOTE_NV_CUINFO"
        /*0018*/ 	.short	0x0002
        /*001a*/ 	.short	0x0050
        /*001c*/ 	.short	0x0082
	.zero		2


//--------------------- .nv.info                  --------------------------
	.section	.nv.info,"",@"SHT_CUDA_INFO"
	.align	4


	//----- nvinfo : EIATTR_REGCOUNT
	.align		4
        /*0000*/ 	.byte	0x04, 0x2f
        /*0002*/ 	.short	(.L_1 - .L_0)
	.align		4
.L_0:
        /*0004*/ 	.word	index@(_Z4Fan1PfS_ii)
        /*0008*/ 	.word	0x00000010


	//----- nvinfo : EIATTR_FRAME_SIZE
	.align		4
.L_1:
        /*000c*/ 	.byte	0x04, 0x11
        /*000e*/ 	.short	(.L_3 - .L_2)
	.align		4
.L_2:
        /*0010*/ 	.word	index@($__internal_0_$__cuda_sm3x_div_rn_noftz_f32_slowpath)
        /*0014*/ 	.word	0x00000000


	//----- nvinfo : EIATTR_FRAME_SIZE
	.align		4
.L_3:
        /*0018*/ 	.byte	0x04, 0x11
        /*001a*/ 	.short	(.L_5 - .L_4)
	.align		4
.L_4:
        /*001c*/ 	.word	index@(_Z4Fan1PfS_ii)
        /*0020*/ 	.word	0x00000000


	//----- nvinfo : EIATTR_REGCOUNT
	.align		4
.L_5:
        /*0024*/ 	.byte	0x04, 0x2f
        /*0026*/ 	.short	(.L_7 - .L_6)
	.align		4
.L_6:
        /*0028*/ 	.word	index@(_Z4Fan2PfS_S_iii)
        /*002c*/ 	.word	0x00000014


	//----- nvinfo : EIATTR_FRAME_SIZE
	.align		4
.L_7:
        /*0030*/ 	.byte	0x04, 0x11
        /*0032*/ 	.short	(.L_9 - .L_8)
	.align		4
.L_8:
        /*0034*/ 	.word	index@(_Z4Fan2PfS_S_iii)
        /*0038*/ 	.word	0x00000000


	//----- nvinfo : EIATTR_MIN_STACK_SIZE
	.align		4
.L_9:
        /*003c*/ 	.byte	0x04, 0x12
        /*003e*/ 	.short	(.L_11 - .L_10)
	.align		4
.L_10:
        /*0040*/ 	.word	index@(_Z4Fan2PfS_S_iii)
        /*0044*/ 	.word	0x00000000


	//----- nvinfo : EIATTR_MIN_STACK_SIZE
	.align		4
.L_11:
        /*0048*/ 	.byte	0x04, 0x12
        /*004a*/ 	.short	(.L_13 - .L_12)
	.align		4
.L_12:
        /*004c*/ 	.word	index@(_Z4Fan1PfS_ii)
        /*0050*/ 	.word	0x00000000
.L_13:


//--------------------- .nv.compat                --------------------------
	.section	.nv.compat,"",@"SHT_CUDA_COMPAT_INFO"
	.align	4
        /*0000*/ 	.byte	0x02, 0x09, 0x00, 0x00, 0x02, 0x02, 0x01, 0x00, 0x02, 0x05, 0x05, 0x00, 0x03, 0x07, 0x01, 0x01
        /*0010*/ 	.byte	0x02, 0x03, 0x00, 0x00, 0x02, 0x06, 0x01, 0x00, 0x04, 0x0b, 0x08, 0x00, 0x01, 0x00, 0x00, 0x00
        /*0020*/ 	.byte	0x00, 0x00, 0x00, 0x00


//--------------------- .nv.info._Z4Fan2PfS_S_iii --------------------------
	.section	.nv.info._Z4Fan2PfS_S_iii,"",@"SHT_CUDA_INFO"
	.sectionflags	@""
	.align	4


	//----- nvinfo : EIATTR_CUDA_API_VERSION
	.align		4
        /*0000*/ 	.byte	0x04, 0x37
        /*0002*/ 	.short	(.L_15 - .L_14)
.L_14:
        /*0004*/ 	.word	0x00000082


	//----- nvinfo : EIATTR_KPARAM_INFO
	.align		4
.L_15:
        /*0008*/ 	.byte	0x04, 0x17
        /*000a*/ 	.short	(.L_17 - .L_16)
.L_16:
        /*000c*/ 	.word	0x00000000
        /*0010*/ 	.short	0x0005
        /*0012*/ 	.short	0x0020
        /*0014*/ 	.byte	0x00, 0xf0, 0x11, 0x00


	//----- nvinfo : EIATTR_KPARAM_INFO
	.align		4
.L_17:
        /*0018*/ 	.byte	0x04, 0x17
        /*001a*/ 	.short	(.L_19 - .L_18)
.L_18:
        /*001c*/ 	.word	0x00000000
        /*0020*/ 	.short	0x0004
        /*0022*/ 	.short	0x001c
        /*0024*/ 	.byte	0x00, 0xf0, 0x11, 0x00


	//----- nvinfo : EIATTR_KPARAM_INFO
	.align		4
.L_19:
        /*0028*/ 	.byte	0x04, 0x17
        /*002a*/ 	.short	(.L_21 - .L_20)
.L_20:
        /*002c*/ 	.word	0x00000000
        /*0030*/ 	.short	0x0003
        /*0032*/ 	.short	0x0018
        /*0034*/ 	.byte	0x00, 0xf0, 0x11, 0x00


	//----- nvinfo : EIATTR_KPARAM_INFO
	.align		4
.L_21:
        /*0038*/ 	.byte	0x04, 0x17
        /*003a*/ 	.short	(.L_23 - .L_22)
.L_22:
        /*003c*/ 	.word	0x00000000
        /*0040*/ 	.short	0x0002
        /*0042*/ 	.short	0x0010
        /*0044*/ 	.byte	0x00, 0xf0, 0x21, 0x00


	//----- nvinfo : EIATTR_KPARAM_INFO
	.align		4
.L_23:
        /*0048*/ 	.byte	0x04, 0x17
        /*004a*/ 	.short	(.L_25 - .L_24)
.L_24:
        /*004c*/ 	.word	0x00000000
        /*0050*/ 	.short	0x0001
        /*0052*/ 	.short	0x0008
        /*0054*/ 	.byte	0x00, 0xf0, 0x21, 0x00


	//----- nvinfo : EIATTR_KPARAM_INFO
	.align		4
.L_25:
        /*0058*/ 	.byte	0x04, 0x17
        /*005a*/ 	.short	(.L_27 - .L_26)
.L_26:
        /*005c*/ 	.word	0x00000000
        /*0060*/ 	.short	0x0000
        /*0062*/ 	.short	0x0000
        /*0064*/ 	.byte	0x00, 0xf0, 0x21, 0x00


	//----- nvinfo : EIATTR_SPARSE_MMA_MASK
	.align		4
.L_27:
        /*0068*/ 	.byte	0x03, 0x50
        /*006a*/ 	.short	0x0000


	//----- nvinfo : EIATTR_MAXREG_COUNT
	.align		4
        /*006c*/ 	.byte	0x03, 0x1b
        /*006e*/ 	.short	0x00ff


	//----- nvinfo : EIATTR_MERCURY_ISA_VERSION
	.align		4
        /*0070*/ 	.byte	0x03, 0x5f
        /*0072*/ 	.short	0x0101


	//----- nvinfo : EIATTR_VRC_CTA_INIT_COUNT
	.align		4
        /*0074*/ 	.byte	0x02, 0x4a
	.zero		1
	.zero		1


	//----- nvinfo : EIATTR_EXIT_INSTR_OFFSETS
	.align		4
        /*0078*/ 	.byte	0x04, 0x1c
        /*007a*/ 	.short	(.L_29 - .L_28)


	//   ....[0]....
.L_28:
        /*007c*/ 	.word	0x00000090


	//   ....[1]....
        /*0080*/ 	.word	0x00000100


	//   ....[2]....
        /*0084*/ 	.word	0x00000220


	//   ....[3]....
        /*0088*/ 	.word	0x000002c0


	//----- nvinfo : EIATTR_CBANK_PARAM_SIZE
	.align		4
.L_29:
        /*008c*/ 	.byte	0x03, 0x19
        /*008e*/ 	.short	0x0024


	//----- nvinfo : EIATTR_PARAM_CBANK
	.align		4
        /*0090*/ 	.byte	0x04, 0x0a
        /*0092*/ 	.short	(.L_31 - .L_30)
	.align		4
.L_30:
        /*0094*/ 	.word	index@(.nv.constant0._Z4Fan2PfS_S_iii)
        /*0098*/ 	.short	0x0380
        /*009a*/ 	.short	0x0024


	//----- nvinfo : EIATTR_SW_WAR
	.align		4
.L_31:
        /*009c*/ 	.byte	0x04, 0x36
        /*009e*/ 	.short	(.L_33 - .L_32)
.L_32:
        /*00a0*/ 	.word	0x00000008
.L_33:


//--------------------- .nv.info._Z4Fan1PfS_ii    --------------------------
	.section	.nv.info._Z4Fan1PfS_ii,"",@"SHT_CUDA_INFO"
	.sectionflags	@""
	.align	4


	//----- nvinfo : EIATTR_CUDA_API_VERSION
	.align		4
        /*0000*/ 	.byte	0x04, 0x37
        /*0002*/ 	.short	(.L_35 - .L_34)
.L_34:
        /*0004*/ 	.word	0x00000082


	//----- nvinfo : EIATTR_KPARAM_INFO
	.align		4
.L_35:
        /*0008*/ 	.byte	0x04, 0x17
        /*000a*/ 	.short	(.L_37 - .L_36)
.L_36:
        /*000c*/ 	.word	0x00000000
        /*0010*/ 	.short	0x0003
        /*0012*/ 	.short	0x0014
        /*0014*/ 	.byte	0x00, 0xf0, 0x11, 0x00


	//----- nvinfo : EIATTR_KPARAM_INFO
	.align		4
.L_37:
        /*0018*/ 	.byte	0x04, 0x17
        /*001a*/ 	.short	(.L_39 - .L_38)
.L_38:
        /*001c*/ 	.word	0x00000000
        /*0020*/ 	.short	0x0002
        /*0022*/ 	.short	0x0010
        /*0024*/ 	.byte	0x00, 0xf0, 0x11, 0x00


	//----- nvinfo : EIATTR_KPARAM_INFO
	.align		4
.L_39:
        /*0028*/ 	.byte	0x04, 0x17
        /*002a*/ 	.short	(.L_41 - .L_40)
.L_40:
        /*002c*/ 	.word	0x00000000
        /*0030*/ 	.short	0x0001
        /*0032*/ 	.short	0x0008
        /*0034*/ 	.byte	0x00, 0xf0, 0x21, 0x00


	//----- nvinfo : EIATTR_KPARAM_INFO
	.align		4
.L_41:
        /*0038*/ 	.byte	0x04, 0x17
        /*003a*/ 	.short	(.L_43 - .L_42)
.L_42:
        /*003c*/ 	.word	0x00000000
        /*0040*/ 	.short	0x0000
        /*0042*/ 	.short	0x0000
        /*0044*/ 	.byte	0x00, 0xf0, 0x21, 0x00


	//----- nvinfo : EIATTR_SPARSE_MMA_MASK
	.align		4
.L_43:
        /*0048*/ 	.byte	0x03, 0x50
        /*004a*/ 	.short	0x0000


	//----- nvinfo : EIATTR_MAXREG_COUNT
	.align		4
        /*004c*/ 	.byte	0x03, 0x1b
        /*004e*/ 	.short	0x00ff


	//----- nvinfo : EIATTR_MERCURY_ISA_VERSION
	.align		4
        /*0050*/ 	.byte	0x03, 0x5f
        /*0052*/ 	.short	0x0101


	//----- nvinfo : EIATTR_VRC_CTA_INIT_COUNT
	.align		4
        /*0054*/ 	.byte	0x02, 0x4a
	.zero		1
	.zero		1


	//----- nvinfo : EIATTR_EXIT_INSTR_OFFSETS
	.align		4
        /*0058*/ 	.byte	0x04, 0x1c
        /*005a*/ 	.short	(.L_45 - .L_44)


	//   ....[0]....
.L_44:
        /*005c*/ 	.word	0x00000080


	//   ....[1]....
        /*0060*/ 	.word	0x000002c0


	//----- nvinfo : EIATTR_CRS_STACK_SIZE
	.align		4
.L_45:
        /*0064*/ 	.byte	0x04, 0x1e
        /*0066*/ 	.short	(.L_47 - .L_46)
.L_46:
        /*0068*/ 	.word	0x00000000


	//----- nvinfo : EIATTR_CBANK_PARAM_SIZE
	.align		4
.L_47:
        /*006c*/ 	.byte	0x03, 0x19
        /*006e*/ 	.short	0x0018


	//----- nvinfo : EIATTR_PARAM_CBANK
	.align		4
        /*0070*/ 	.byte	0x04, 0x0a
        /*0072*/ 	.short	(.L_49 - .L_48)
	.align		4
.L_48:
        /*0074*/ 	.word	index@(.nv.constant0._Z4Fan1PfS_ii)
        /*0078*/ 	.short	0x0380
        /*007a*/ 	.short	0x0018


	//----- nvinfo : EIATTR_SW_WAR
	.align		4
.L_49:
        /*007c*/ 	.byte	0x04, 0x36
        /*007e*/ 	.short	(.L_51 - .L_50)
.L_50:
        /*0080*/ 	.word	0x00000008
.L_51:


//--------------------- .nv.callgraph             --------------------------
	.section	.nv.callgraph,"",@"SHT_CUDA_CALLGRAPH"
	.align	4
	.sectionentsize	8
	.align		4
        /*0000*/ 	.word	0x00000000
	.align		4
        /*0004*/ 	.word	0xffffffff
	.align		4
        /*0008*/ 	.word	0x00000000
	.align		4
        /*000c*/ 	.word	0xfffffffe
	.align		4
        /*0010*/ 	.word	0x00000000
	.align		4
        /*0014*/ 	.word	0xfffffffd
	.align		4
        /*0018*/ 	.word	0x00000000
	.align		4
        /*001c*/ 	.word	0xfffffffc


//--------------------- .text._Z4Fan2PfS_S_iii    --------------------------
	.section	.text._Z4Fan2PfS_S_iii,"ax",@progbits
	.align	128
        .global         _Z4Fan2PfS_S_iii
        .type           _Z4Fan2PfS_S_iii,@function
        .size           _Z4Fan2PfS_S_iii,(.L_x_16 - _Z4Fan2PfS_S_iii)
        .other          _Z4Fan2PfS_S_iii,@"STO_CUDA_ENTRY STV_DEFAULT"
_Z4Fan2PfS_S_iii:
.text._Z4Fan2PfS_S_iii:
[----:B------:R-:W-:Y:S01]  /*0000*/  LDC R1, c[0x0][0x37c] ;  /* 0x0000df00ff017b82 */ /* 0x000fe20000000800 */
[----:B------:R-:W0:Y:S07]  /*0010*/  S2R R5, SR_CTAID.X ;  /* 0x0000000000057919 */ /* 0x000e2e0000002500 */
[----:B------:R-:W1:Y:S01]  /*0020*/  LDC R15, c[0x0][0x398] ;  /* 0x0000e600ff0f7b82 */ /* 0x000e620000000800 */
[----:B------:R-:W0:Y:S01]  /*0030*/  LDCU UR4, c[0x0][0x360] ;  /* 0x00006c00ff0477ac */ /* 0x000e220008000800 */
[----:B------:R-:W0:Y:S06]  /*0040*/  S2R R2, SR_TID.X ;  /* 0x0000000000027919 */ /* 0x000e2c0000002100 */
[----:B------:R-:W1:Y:S01]  /*0050*/  LDC R0, c[0x0][0x3a0] ;  /* 0x0000e800ff007b82 */ /* 0x000e620000000800 */
[----:B0-----:R-:W-:Y:S01]  /*0060*/  IMAD R5, R5, UR4, R2 ;  /* 0x0000000405057c24 */ /* 0x001fe2000f8e0202 */
[----:B-1----:R-:W-:-:S04]  /*0070*/  IADD3 R2, PT, PT, -R0, -0x1, R15 ;  /* 0xffffffff00027810 */ /* 0x002fc80007ffe10f */
[----:B------:R-:W-:-:S13]  /*0080*/  ISETP.GE.U32.AND P0, PT, R5, R2, PT ;  /* 0x000000020500720c */ /* 0x000fda0003f06070 */
[----:B------:R-:W-:Y:S05]  /*0090*/  @P0 EXIT ;  /* 0x000000000000094d */ /* 0x000fea0003800000 */
[----:B------:R-:W0:Y:S01]  /*00a0*/  S2R R11, SR_TID.Y ;  /* 0x00000000000b7919 */ /* 0x000e220000002200 */
[----:B------:R-:W0:Y:S01]  /*00b0*/  LDCU UR4, c[0x0][0x364] ;  /* 0x00006c80ff0477ac */ /* 0x000e220008000800 */
[----:B------:R-:W0:Y:S02]  /*00c0*/  S2R R2, SR_CTAID.Y ;  /* 0x0000000000027919 */ /* 0x000e240000002600 */
[----:B0-----:R-:W-:Y:S01]  /*00d0*/  IMAD R11, R2, UR4, R11 ;  /* 0x00000004020b7c24 */ /* 0x001fe2000f8e020b */
[----:B------:R-:W-:-:S04]  /*00e0*/  IADD3 R2, PT, PT, R15, -R0, RZ ;  /* 0x800000000f027210 */ /* 0x000fc80007ffe0ff */
[----:B------:R-:W-:-:S13]  /*00f0*/  ISETP.GE.U32.AND P0, PT, R11, R2, PT ;  /* 0x000000020b00720c */ /* 0x000fda0003f06070 */
[----:B------:R-:W-:Y:S05]  /*0100*/  @P0 EXIT ;  /* 0x000000000000094d */ /* 0x000fea0003800000 */
[----:B------:R-:W0:Y:S01]  /*0110*/  LDC.64 R8, c[0x0][0x388] ;  /* 0x0000e200ff087b82 */ /* 0x000e220000000a00 */
[----:B------:R-:W1:Y:S01]  /*0120*/  LDCU.64 UR4, c[0x0][0x358] ;  /* 0x00006b00ff0477ac */ /* 0x000e620008000a00 */
[-C--:B------:R-:W-:Y:S02]  /*0130*/  IADD3 R4, PT, PT, R11, R0.reuse, RZ ;  /* 0x000000000b047210 */ /* 0x080fe40007ffe0ff */
[----:B------:R-:W-:-:S03]  /*0140*/  IADD3.X R13, PT, PT, R5, R0, RZ, PT, !PT ;  /* 0x00000000050d7210 */ /* 0x000fc60003ffe4ff */
[----:B------:R-:W-:Y:S01]  /*0150*/  IMAD R7, R15, R0, R4 ;  /* 0x000000000f077224 */ /* 0x000fe200078e0204 */
[----:B------:R-:W2:Y:S01]  /*0160*/  LDC.64 R2, c[0x0][0x380] ;  /* 0x0000e000ff027b82 */ /* 0x000ea20000000a00 */
[CC--:B------:R-:W-:Y:S02]  /*0170*/  IMAD R5, R13.reuse, R15.reuse, R0 ;  /* 0x0000000f0d057224 */ /* 0x0c0fe400078e0200 */
[----:B------:R-:W-:Y:S02]  /*0180*/  IMAD R15, R13, R15, R4 ;  /* 0x0000000f0d0f7224 */ /* 0x000fe400078e0204 */
[----:B0-----:R-:W-:-:S04]  /*0190*/  IMAD.WIDE R6, R7, 0x4, R8 ;  /* 0x0000000407067825 */ /* 0x001fc800078e0208 */
[----:B------:R-:W-:Y:S02]  /*01a0*/  IMAD.WIDE R8, R15, 0x4, R8 ;  /* 0x000000040f087825 */ /* 0x000fe400078e0208 */
[----:B-1----:R-:W3:Y:S02]  /*01b0*/  LDG.E R6, desc[UR4][R6.64] ;  /* 0x0000000406067981 */ /* 0x002ee4000c1e1900 */
[----:B--2---:R-:W-:Y:S02]  /*01c0*/  IMAD.WIDE R4, R5, 0x4, R2 ;  /* 0x0000000405047825 */ /* 0x004fe400078e0202 */
[----:B------:R-:W3:Y:S04]  /*01d0*/  LDG.E R17, desc[UR4][R8.64] ;  /* 0x0000000408117981 */ /* 0x000ee8000c1e1900 */
[----:B------:R-:W3:Y:S01]  /*01e0*/  LDG.E R5, desc[UR4][R4.64] ;  /* 0x0000000404057981 */ /* 0x000ee2000c1e1900 */
[----:B------:R-:W-:Y:S01]  /*01f0*/  ISETP.NE.AND P0, PT, R11, RZ, PT ;  /* 0x000000ff0b00720c */ /* 0x000fe20003f05270 */
[----:B---3--:R-:W-:-:S05]  /*0200*/  FFMA R17, R6, -R5, R17 ;  /* 0x8000000506117223 */ /* 0x008fca0000000011 */
[----:B------:R0:W-:Y:S07]  /*0210*/  STG.E desc[UR4][R8.64], R17 ;  /* 0x0000001108007986 */ /* 0x0001ee000c101904 */
[----:B------:R-:W-:Y:S05]  /*0220*/  @P0 EXIT ;  /* 0x000000000000094d */ /* 0x000fea0003800000 */
[----:B------:R-:W1:Y:S01]  /*0230*/  LDC.64 R6, c[0x0][0x390] ;  /* 0x0000e400ff067b82 */ /* 0x000e620000000a00 */
[----:B------:R-:W-:-:S06]  /*0240*/  IMAD.WIDE R2, R15, 0x4, R2 ;  /* 0x000000040f027825 */ /* 0x000fcc00078e0202 */
[----:B------:R-:W2:Y:S01]  /*0250*/  LDG.E R3, desc[UR4][R2.64] ;  /* 0x0000000402037981 */ /* 0x000ea2000c1e1900 */
[----:B-1----:R-:W-:-:S04]  /*0260*/  IMAD.WIDE R4, R0, 0x4, R6 ;  /* 0x0000000400047825 */ /* 0x002fc800078e0206 */
[----:B------:R-:W-:Y:S02]  /*0270*/  IMAD.WIDE R6, R13, 0x4, R6 ;  /* 0x000000040d067825 */ /* 0x000fe400078e0206 */
[----:B------:R-:W2:Y:S04]  /*0280*/  LDG.E R4, desc[UR4][R4.64] ;  /* 0x0000000404047981 */ /* 0x000ea8000c1e1900 */
[----:B0-----:R-:W2:Y:S02]  /*0290*/  LDG.E R9, desc[UR4][R6.64] ;  /* 0x0000000406097981 */ /* 0x001ea4000c1e1900 */
[----:B--2---:R-:W-:-:S05]  /*02a0*/  FFMA R9, R4, -R3, R9 ;  /* 0x8000000304097223 */ /* 0x004fca0000000009 */
[----:B------:R-:W-:Y:S01]  /*02b0*/  STG.E desc[UR4][R6.64], R9 ;  /* 0x0000000906007986 */ /* 0x000fe2000c101904 */
[----:B------:R-:W-:Y:S05]  /*02c0*/  EXIT ;  /* 0x000000000000794d */ /* 0x000fea0003800000 */
.L_x_0:
[----:B------:R-:W-:-:S00]  /*02d0*/  BRA `(.L_x_0) ;  /* 0xfffffffc00fc7947 */ /* 0x000fc0000383ffff */
[----:B------:R-:W-:-:S00]  /*02e0*/  NOP ;  /* 0x0000000000007918 */ /* 0x000fc00000000000 */
        /* <DEDUP_REMOVED lines=9> */
.L_x_16:


//--------------------- .text._Z4Fan1PfS_ii       --------------------------
	.section	.text._Z4Fan1PfS_ii,"ax",@progbits
	.align	128
        .global         _Z4Fan1PfS_ii
        .type           _Z4Fan1PfS_ii,@function
        .size           _Z4Fan1PfS_ii,(.L_x_15 - _Z4Fan1PfS_ii)
        .other          _Z4Fan1PfS_ii,@"STO_CUDA_ENTRY STV_DEFAULT"
_Z4Fan1PfS_ii:
.text._Z4Fan1PfS_ii:
[----:B------:R-:W-:Y:S01]  /*0000*/  LDC R1, c[0x0][0x37c] ;  /* 0x0000df00ff017b82 */ /* 0x000fe20000000800 */
[----:B------:R-:W0:Y:S07]  /*0010*/  S2R R0, SR_CTAID.X ;  /* 0x0000000000007919 */ /* 0x000e2e0000002500 */
[----:B------:R-:W1:Y:S01]  /*0020*/  LDC.64 R10, c[0x0][0x390] ;  /* 0x0000e400ff0a7b82 */ /* 0x000e620000000a00 */
[----:B------:R-:W0:Y:S01]  /*0030*/  LDCU UR4, c[0x0][0x360] ;  /* 0x00006c00ff0477ac */ /* 0x000e220008000800 */
[----:B------:R-:W0:Y:S02]  /*0040*/  S2R R3, SR_TID.X ;  /* 0x0000000000037919 */ /* 0x000e240000002100 */
[----:B0-----:R-:W-:Y:S01]  /*0050*/  IMAD R0, R0, UR4, R3 ;  /* 0x0000000400007c24 */ /* 0x001fe2000f8e0203 */
[----:B-1----:R-:W-:-:S04]  /*0060*/  IADD3 R3, PT, PT, -R11, -0x1, R10 ;  /* 0xffffffff0b037810 */ /* 0x002fc80007ffe10a */
[----:B------:R-:W-:-:S13]  /*0070*/  ISETP.GE.U32.AND P0, PT, R0, R3, PT ;  /* 0x000000030000720c */ /* 0x000fda0003f06070 */
[----:B------:R-:W-:Y:S05]  /*0080*/  @P0 EXIT ;  /* 0x000000000000094d */ /* 0x000fea0003800000 */
[----:B------:R-:W0:Y:S01]  /*0090*/  LDC.64 R6, c[0x0][0x388] ;  /* 0x0000e200ff067b82 */ /* 0x000e220000000a00 */
[-C--:B------:R-:W-:Y:S01]  /*00a0*/  IMAD R2, R10, R11.reuse, RZ ;  /* 0x0000000b0a027224 */ /* 0x080fe200078e02ff */
[--C-:B------:R-:W-:Y:S01]  /*00b0*/  SHF.R.S32.HI R5, RZ, 0x1f, R11.reuse ;  /* 0x0000001fff057819 */ /* 0x100fe2000001140b */
[----:B------:R-:W1:Y:S01]  /*00c0*/  LDCU.64 UR4, c[0x0][0x358] ;  /* 0x00006b00ff0477ac */ /* 0x000e620008000a00 */
[----:B------:R-:W-:Y:S02]  /*00d0*/  IMAD.X R3, R0, 0x1, R11, PT ;  /* 0x0000000100037824 */ /* 0x000fe400038e060b */
[----:B------:R-:W-:-:S04]  /*00e0*/  IADD3 R4, P0, PT, R2, R11, RZ ;  /* 0x0000000b02047210 */ /* 0x000fc80007f1e0ff */
[----:B------:R-:W-:Y:S02]  /*00f0*/  LEA.HI.X.SX32 R2, R2, R5, 0x1, P0 ;  /* 0x0000000502027211 */ /* 0x000fe400000f0eff */
[----:B0-----:R-:W-:-:S04]  /*0100*/  LEA R8, P0, R4, R6, 0x2 ;  /* 0x0000000604087211 */ /* 0x001fc800078010ff */
[----:B------:R-:W-:Y:S01]  /*0110*/  LEA.HI.X R9, R4, R7, R2, 0x2, P0 ;  /* 0x0000000704097211 */ /* 0x000fe200000f1402 */
[----:B------:R-:W-:-:S04]  /*0120*/  IMAD R2, R3, R10, RZ ;  /* 0x0000000a03027224 */ /* 0x000fc800078e02ff */
[----:B-1----:R-:W2:Y:S01]  /*0130*/  LDG.E R3, desc[UR4][R8.64] ;  /* 0x0000000408037981 */ /* 0x002ea2000c1e1900 */
[----:B------:R-:W-:-:S05]  /*0140*/  IADD3 R2, P0, PT, R2, R11, RZ ;  /* 0x0000000b02027210 */ /* 0x000fca0007f1e0ff */
[----:B------:R-:W-:Y:S02]  /*0150*/  IMAD.X R11, RZ, RZ, R5, P0 ;  /* 0x000000ffff0b7224 */ /* 0x000fe400000e0605 */
[----:B------:R-:W-:-:S03]  /*0160*/  IMAD.SHL.U32 R5, R2, 0x4, RZ ;  /* 0x0000000402057824 */ /* 0x000fc600078e00ff */
[----:B------:R-:W-:Y:S02]  /*0170*/  SHF.L.U64.HI R2, R2, 0x2, R11 ;  /* 0x0000000202027819 */ /* 0x000fe4000001020b */
[----:B------:R-:W-:-:S05]  /*0180*/  IADD3 R6, P0, PT, R5, R6, RZ ;  /* 0x0000000605067210 */ /* 0x000fca0007f1e0ff */
[----:B------:R-:W-:-:S05]  /*0190*/  IMAD.X R7, R2, 0x1, R7, P0 ;  /* 0x0000000102077824 */ /* 0x000fca00000e0607 */
[----:B------:R-:W3:Y:S01]  /*01a0*/  LDG.E R0, desc[UR4][R6.64] ;  /* 0x0000000406007981 */ /* 0x000ee2000c1e1900 */
[----:B------:R-:W-:Y:S01]  /*01b0*/  BSSY.RECONVERGENT B0, `(.L_x_1) ;  /* 0x000000c000007945 */ /* 0x000fe20003800200 */
[----:B--2---:R-:W0:Y:S02]  /*01c0*/  MUFU.RCP R4, R3 ;  /* 0x0000000300047308 */ /* 0x004e240000001000 */
[----:B0-----:R-:W-:-:S04]  /*01d0*/  FFMA R11, -R3, R4, 1 ;  /* 0x3f800000030b7423 */ /* 0x001fc80000000104 */
[----:B------:R-:W-:Y:S02]  /*01e0*/  FFMA R11, R4, R11, R4 ;  /* 0x0000000b040b7223 */ /* 0x000fe40000000004 */
[----:B---3--:R-:W0:Y:S02]  /*01f0*/  FCHK P0, R0, R3 ;  /* 0x0000000300007302 */ /* 0x008e240000000000 */
[----:B------:R-:W-:-:S04]  /*0200*/  FFMA R4, R0, R11, RZ ;  /* 0x0000000b00047223 */ /* 0x000fc800000000ff */
[----:B------:R-:W-:-:S04]  /*0210*/  FFMA R8, -R3, R4, R0 ;  /* 0x0000000403087223 */ /* 0x000fc80000000100 */
[----:B------:R-:W-:Y:S01]  /*0220*/  FFMA R11, R11, R8, R4 ;  /* 0x000000080b0b7223 */ /* 0x000fe20000000004 */
[----:B0-----:R-:W-:Y:S06]  /*0230*/  @!P0 BRA `(.L_x_2) ;  /* 0x00000000000c8947 */ /* 0x001fec0003800000 */
[----:B------:R-:W-:-:S07]  /*0240*/  MOV R4, 0x260 ;  /* 0x0000026000047802 */ /* 0x000fce0000000f00 */
[----:B------:R-:W-:Y:S05]  /*0250*/  CALL.REL.NOINC `($__internal_0_$__cuda_sm3x_div_rn_noftz_f32_slowpath) ;  /* 0x00000000001c7944 */ /* 0x000fea0003c00000 */
[----:B------:R-:W-:-:S07]  /*0260*/  IMAD.MOV.U32 R11, RZ, RZ, R0 ;  /* 0x000000ffff0b7224 */ /* 0x000fce00078e0000 */
.L_x_2:
[----:B------:R-:W-:Y:S05]  /*0270*/  BSYNC.RECONVERGENT B0 ;  /* 0x0000000000007941 */ /* 0x000fea0003800200 */
.L_x_1:
[----:B------:R-:W0:Y:S02]  /*0280*/  LDCU.64 UR6, c[0x0][0x380] ;  /* 0x00007000ff0677ac */ /* 0x000e240008000a00 */
[----:B0-----:R-:W-:-:S04]  /*0290*/  IADD3 R4, P0, PT, R5, UR6, RZ ;  /* 0x0000000605047c10 */ /* 0x001fc8000ff1e0ff */
[----:B------:R-:W-:-:S05]  /*02a0*/  IADD3.X R5, PT, PT, R2, UR7, RZ, P0, !PT ;  /* 0x0000000702057c10 */ /* 0x000fca00087fe4ff */
[----:B------:R-:W-:Y:S01]  /*02b0*/  STG.E desc[UR4][R4.64], R11 ;  /* 0x0000000b04007986 */ /* 0x000fe2000c101904 */
[----:B------:R-:W-:Y:S05]  /*02c0*/  EXIT ;  /* 0x000000000000794d */ /* 0x000fea0003800000 */
        .weak           $__internal_0_$__cuda_sm3x_div_rn_noftz_f32_slowpath
        .type           $__internal_0_$__cuda_sm3x_div_rn_noftz_f32_slowpath,@function
        .size           $__internal_0_$__cuda_sm3x_div_rn_noftz_f32_slowpath,(.L_x_15 - $__internal_0_$__cuda_sm3x_div_rn_noftz_f32_slowpath)
$__internal_0_$__cuda_sm3x_div_rn_noftz_f32_slowpath:
[--C-:B------:R-:W-:Y:S01]  /*02d0*/  SHF.R.U32.HI R7, RZ, 0x17, R3.reuse ;  /* 0x00000017ff077819 */ /* 0x100fe20000011603 */
[----:B------:R-:W-:Y:S01]  /*02e0*/  BSSY.RECONVERGENT B1, `(.L_x_3) ;  /* 0x0000064000017945 */ /* 0x000fe20003800200 */
[--C-:B------:R-:W-:Y:S01]  /*02f0*/  SHF.R.U32.HI R6, RZ, 0x17, R0.reuse ;  /* 0x00000017ff067819 */ /* 0x100fe20000011600 */
[----:B------:R-:W-:Y:S01]  /*0300*/  IMAD.MOV.U32 R8, RZ, RZ, R0 ;  /* 0x000000ffff087224 */ /* 0x000fe200078e0000 */
[----:B------:R-:W-:Y:S01]  /*0310*/  LOP3.LUT R7, R7, 0xff, RZ, 0xc0, !PT ;  /* 0x000000ff07077812 */ /* 0x000fe200078ec0ff */
[----:B------:R-:W-:Y:S01]  /*0320*/  IMAD.MOV.U32 R9, RZ, RZ, R3 ;  /* 0x000000ffff097224 */ /* 0x000fe200078e0003 */
[----:B------:R-:W-:-:S03]  /*0330*/  LOP3.LUT R6, R6, 0xff, RZ, 0xc0, !PT ;  /* 0x000000ff06067812 */ /* 0x000fc600078ec0ff */
[----:B------:R-:W-:Y:S02]  /*0340*/  VIADD R12, R7, 0xffffffff ;  /* 0xffffffff070c7836 */ /* 0x000fe40000000000 */
[----:B------:R-:W-:-:S03]  /*0350*/  VIADD R11, R6, 0xffffffff ;  /* 0xffffffff060b7836 */ /* 0x000fc60000000000 */
[----:B------:R-:W-:-:S04]  /*0360*/  ISETP.GT.U32.AND P0, PT, R12, 0xfd, PT ;  /* 0x000000fd0c00780c */ /* 0x000fc80003f04070 */
[----:B------:R-:W-:-:S13]  /*0370*/  ISETP.GT.U32.OR P0, PT, R11, 0xfd, P0 ;  /* 0x000000fd0b00780c */ /* 0x000fda0000704470 */
[----:B------:R-:W-:Y:S01]  /*0380*/  @!P0 IMAD.MOV.U32 R10, RZ, RZ, RZ ;  /* 0x000000ffff0a8224 */ /* 0x000fe200078e00ff */
[----:B------:R-:W-:Y:S06]  /*0390*/  @!P0 BRA `(.L_x_4) ;  /* 0x00000000005c8947 */ /* 0x000fec0003800000 */
[----:B------:R-:W-:Y:S02]  /*03a0*/  FSETP.GTU.FTZ.AND P0, PT, |R0|, +INF , PT ;  /* 0x7f8000000000780b */ /* 0x000fe40003f1c200 */
[----:B------:R-:W-:-:S04]  /*03b0*/  FSETP.GTU.FTZ.AND P1, PT, |R3|, +INF , PT ;  /* 0x7f8000000300780b */ /* 0x000fc80003f3c200 */
[----:B------:R-:W-:-:S13]  /*03c0*/  PLOP3.LUT P0, PT, P0, P1, PT, 0xf8, 0x8f ;  /* 0x00000000008f781c */ /* 0x000fda0000703f70 */
[----:B------:R-:W-:Y:S05]  /*03d0*/  @P0 BRA `(.L_x_5) ;  /* 0x00000004004c0947 */ /* 0x000fea0003800000 */
[----:B------:R-:W-:-:S13]  /*03e0*/  LOP3.LUT P0, RZ, R9, 0x7fffffff, R8, 0xc8, !PT ;  /* 0x7fffffff09ff7812 */ /* 0x000fda000780c808 */
[----:B------:R-:W-:Y:S05]  /*03f0*/  @!P0 BRA `(.L_x_6) ;  /* 0x00000004003c8947 */ /* 0x000fea0003800000 */
[C---:B------:R-:W-:Y:S02]  /*0400*/  FSETP.NEU.FTZ.AND P2, PT, |R0|.reuse, +INF , PT ;  /* 0x7f8000000000780b */ /* 0x040fe40003f5d200 */
[----:B------:R-:W-:Y:S02]  /*0410*/  FSETP.NEU.FTZ.AND P1, PT, |R3|, +INF , PT ;  /* 0x7f8000000300780b */ /* 0x000fe40003f3d200 */
[----:B------:R-:W-:-:S11]  /*0420*/  FSETP.NEU.FTZ.AND P0, PT, |R0|, +INF , PT ;  /* 0x7f8000000000780b */ /* 0x000fd60003f1d200 */
[----:B------:R-:W-:Y:S05]  /*0430*/  @!P1 BRA !P2, `(.L_x_6) ;  /* 0x00000004002c9947 */ /* 0x000fea0005000000 */
[----:B------:R-:W-:-:S04]  /*0440*/  LOP3.LUT P2, RZ, R8, 0x7fffffff, RZ, 0xc0, !PT ;  /* 0x7fffffff08ff7812 */ /* 0x000fc8000784c0ff */
[----:B------:R-:W-:-:S13]  /*0450*/  PLOP3.LUT P1, PT, P1, P2, PT, 0x2f, 0xf2 ;  /* 0x0000000000f2781c */ /* 0x000fda0000f24577 */
[----:B------:R-:W-:Y:S05]  /*0460*/  @P1 BRA `(.L_x_7) ;  /* 0x0000000400181947 */ /* 0x000fea0003800000 */
[----:B------:R-:W-:-:S04]  /*0470*/  LOP3.LUT P1, RZ, R9, 0x7fffffff, RZ, 0xc0, !PT ;  /* 0x7fffffff09ff7812 */ /* 0x000fc8000782c0ff */
[----:B------:R-:W-:-:S13]  /*0480*/  PLOP3.LUT P0, PT, P0, P1, PT, 0x2f, 0xf2 ;  /* 0x0000000000f2781c */ /* 0x000fda0000702577 */
[----:B------:R-:W-:Y:S05]  /*0490*/  @P0 BRA `(.L_x_8) ;  /* 0x0000000400000947 */ /* 0x000fea0003800000 */
[----:B------:R-:W-:Y:S02]  /*04a0*/  ISETP.GE.AND P0, PT, R11, RZ, PT ;  /* 0x000000ff0b00720c */ /* 0x000fe40003f06270 */
[----:B------:R-:W-:-:S11]  /*04b0*/  ISETP.GE.AND P1, PT, R12, RZ, PT ;  /* 0x000000ff0c00720c */ /* 0x000fd60003f26270 */
[----:B------:R-:W-:Y:S02]  /*04c0*/  @P0 IMAD.MOV.U32 R10, RZ, RZ, RZ ;  /* 0x000000ffff0a0224 */ /* 0x000fe400078e00ff */
[----:B------:R-:W-:Y:S01]  /*04d0*/  @!P0 FFMA R8, R0, 1.84467440737095516160e+19, RZ ;  /* 0x5f80000000088823 */ /* 0x000fe200000000ff */
[----:B------:R-:W-:Y:S02]  /*04e0*/  @!P0 IMAD.MOV.U32 R10, RZ, RZ, -0x40 ;  /* 0xffffffc0ff0a8424 */ /* 0x000fe400078e00ff */
[----:B------:R-:W-:Y:S02]  /*04f0*/  @!P1 FFMA R9, R3, 1.84467440737095516160e+19, RZ ;  /* 0x5f80000003099823 */ /* 0x000fe400000000ff */
[----:B------:R-:W-:-:S07]  /*0500*/  @!P1 VIADD R10, R10, 0x40 ;  /* 0x000000400a0a9836 */ /* 0x000fce0000000000 */
.L_x_4:
[----:B------:R-:W-:Y:S01]  /*0510*/  LEA R0, R7, 0xc0800000, 0x17 ;  /* 0xc080000007007811 */ /* 0x000fe200078eb8ff */
[----:B------:R-:W-:Y:S01]  /*0520*/  VIADD R6, R6, 0xffffff81 ;  /* 0xffffff8106067836 */ /* 0x000fe20000000000 */
[----:B------:R-:W-:Y:S03]  /*0530*/  BSSY.RECONVERGENT B2, `(.L_x_9) ;  /* 0x0000035000027945 */ /* 0x000fe60003800200 */
[----:B------:R-:W-:Y:S01]  /*0540*/  IMAD.IADD R9, R9, 0x1, -R0 ;  /* 0x0000000109097824 */ /* 0x000fe200078e0a00 */
[C---:B------:R-:W-:Y:S01]  /*0550*/  IADD3 R7, PT, PT, R6.reuse, 0x7f, -R7 ;  /* 0x0000007f06077810 */ /* 0x040fe20007ffe807 */
[----:B------:R-:W-:Y:S02]  /*0560*/  IMAD R0, R6, -0x800000, R8 ;  /* 0xff80000006007824 */ /* 0x000fe400078e0208 */
[----:B------:R-:W0:Y:S01]  /*0570*/  MUFU.RCP R3, R9 ;  /* 0x0000000900037308 */ /* 0x000e220000001000 */
[----:B------:R-:W-:Y:S01]  /*0580*/  FADD.FTZ R11, -R9, -RZ ;  /* 0x800000ff090b7221 */ /* 0x000fe20000010100 */
[----:B------:R-:W-:-:S03]  /*0590*/  IMAD.IADD R7, R7, 0x1, R10 ;  /* 0x0000000107077824 */ /* 0x000fc600078e020a */
[----:B0-----:R-:W-:-:S04]  /*05a0*/  FFMA R12, R3, R11, 1 ;  /* 0x3f800000030c7423 */ /* 0x001fc8000000000b */
[----:B------:R-:W-:-:S04]  /*05b0*/  FFMA R12, R3, R12, R3 ;  /* 0x0000000c030c7223 */ /* 0x000fc80000000003 */
[----:B------:R-:W-:-:S04]  /*05c0*/  FFMA R3, R0, R12, RZ ;  /* 0x0000000c00037223 */ /* 0x000fc800000000ff */
[----:B------:R-:W-:-:S04]  /*05d0*/  FFMA R8, R11, R3, R0 ;  /* 0x000000030b087223 */ /* 0x000fc80000000000 */
[----:B------:R-:W-:-:S04]  /*05e0*/  FFMA R13, R12, R8, R3 ;  /* 0x000000080c0d7223 */ /* 0x000fc80000000003 */
[----:B------:R-:W-:-:S04]  /*05f0*/  FFMA R8, R11, R13, R0 ;  /* 0x0000000d0b087223 */ /* 0x000fc80000000000 */
[----:B------:R-:W-:-:S05]  /*0600*/  FFMA R0, R12, R8, R13 ;  /* 0x000000080c007223 */ /* 0x000fca000000000d */
[----:B------:R-:W-:-:S04]  /*0610*/  SHF.R.U32.HI R3, RZ, 0x17, R0 ;  /* 0x00000017ff037819 */ /* 0x000fc80000011600 */
[----:B------:R-:W-:-:S05]  /*0620*/  LOP3.LUT R3, R3, 0xff, RZ, 0xc0, !PT ;  /* 0x000000ff03037812 */ /* 0x000fca00078ec0ff */
[----:B------:R-:W-:-:S04]  /*0630*/  IMAD.IADD R9, R3, 0x1, R7 ;  /* 0x0000000103097824 */ /* 0x000fc800078e0207 */
[----:B------:R-:W-:-:S05]  /*0640*/  VIADD R3, R9, 0xffffffff ;  /* 0xffffffff09037836 */ /* 0x000fca0000000000 */
[----:B------:R-:W-:-:S13]  /*0650*/  ISETP.GE.U32.AND P0, PT, R3, 0xfe, PT ;  /* 0x000000fe0300780c */ /* 0x000fda0003f06070 */
[----:B------:R-:W-:Y:S05]  /*0660*/  @!P0 BRA `(.L_x_10) ;  /* 0x0000000000808947 */ /* 0x000fea0003800000 */
[----:B------:R-:W-:-:S13]  /*0670*/  ISETP.GT.AND P0, PT, R9, 0xfe, PT ;  /* 0x000000fe0900780c */ /* 0x000fda0003f04270 */
[----:B------:R-:W-:Y:S05]  /*0680*/  @P0 BRA `(.L_x_11) ;  /* 0x00000000006c0947 */ /* 0x000fea0003800000 */
[----:B------:R-:W-:-:S13]  /*0690*/  ISETP.GE.AND P0, PT, R9, 0x1, PT ;  /* 0x000000010900780c */ /* 0x000fda0003f06270 */
[----:B------:R-:W-:Y:S05]  /*06a0*/  @P0 BRA `(.L_x_12) ;  /* 0x0000000000740947 */ /* 0x000fea0003800000 */
[----:B------:R-:W-:Y:S02]  /*06b0*/  ISETP.GE.AND P0, PT, R9, -0x18, PT ;  /* 0xffffffe80900780c */ /* 0x000fe40003f06270 */
[----:B------:R-:W-:-:S11]  /*06c0*/  LOP3.LUT R0, R0, 0x80000000, RZ, 0xc0, !PT ;  /* 0x8000000000007812 */ /* 0x000fd600078ec0ff */
[----:B------:R-:W-:Y:S05]  /*06d0*/  @!P0 BRA `(.L_x_12) ;  /* 0x0000000000688947 */ /* 0x000fea0003800000 */
[CCC-:B------:R-:W-:Y:S01]  /*06e0*/  FFMA.RZ R3, R12.reuse, R8.reuse, R13.reuse ;  /* 0x000000080c037223 */ /* 0x1c0fe2000000c00d */
[CCC-:B------:R-:W-:Y:S01]  /*06f0*/  FFMA.RM R6, R12.reuse, R8.reuse, R13.reuse ;  /* 0x000000080c067223 */ /* 0x1c0fe2000000400d */
[C---:B------:R-:W-:Y:S02]  /*0700*/  ISETP.NE.AND P2, PT, R9.reuse, RZ, PT ;  /* 0x000000ff0900720c */ /* 0x040fe40003f45270 */
[----:B------:R-:W-:Y:S02]  /*0710*/  ISETP.NE.AND P1, PT, R9, RZ, PT ;  /* 0x000000ff0900720c */ /* 0x000fe40003f25270 */
[----:B------:R-:W-:Y:S01]  /*0720*/  LOP3.LUT R7, R3, 0x7fffff, RZ, 0xc0, !PT ;  /* 0x007fffff03077812 */ /* 0x000fe200078ec0ff */
[----:B------:R-:W-:Y:S01]  /*0730*/  FFMA.RP R3, R12, R8, R13 ;  /* 0x000000080c037223 */ /* 0x000fe2000000800d */
[----:B------:R-:W-:Y:S02]  /*0740*/  VIADD R8, R9, 0x20 ;  /* 0x0000002009087836 */ /* 0x000fe40000000000 */
[----:B------:R-:W-:Y:S01]  /*0750*/  LOP3.LUT R7, R7, 0x800000, RZ, 0xfc, !PT ;  /* 0x0080000007077812 */ /* 0x000fe200078efcff */
[----:B------:R-:W-:Y:S01]  /*0760*/  IMAD.MOV R9, RZ, RZ, -R9 ;  /* 0x000000ffff097224 */ /* 0x000fe200078e0a09 */
[----:B------:R-:W-:-:S02]  /*0770*/  FSETP.NEU.FTZ.AND P0, PT, R3, R6, PT ;  /* 0x000000060300720b */ /* 0x000fc40003f1d000 */
[----:B------:R-:W-:Y:S02]  /*0780*/  SHF.L.U32 R8, R7, R8, RZ ;  /* 0x0000000807087219 */ /* 0x000fe400000006ff */
[----:B------:R-:W-:Y:S02]  /*0790*/  SEL R6, R9, RZ, P2 ;  /* 0x000000ff09067207 */ /* 0x000fe40001000000 */
[----:B------:R-:W-:Y:S02]  /*07a0*/  ISETP.NE.AND P1, PT, R8, RZ, P1 ;  /* 0x000000ff0800720c */ /* 0x000fe40000f25270 */
[----:B------:R-:W-:Y:S02]  /*07b0*/  SHF.R.U32.HI R6, RZ, R6, R7 ;  /* 0x00000006ff067219 */ /* 0x000fe40000011607 */
[----:B------:R-:W-:Y:S02]  /*07c0*/  PLOP3.LUT P0, PT, P0, P1, PT, 0xf8, 0x8f ;  /* 0x00000000008f781c */ /* 0x000fe40000703f70 */
[----:B------:R-:W-:-:S02]  /*07d0*/  SHF.R.U32.HI R8, RZ, 0x1, R6 ;  /* 0x00000001ff087819 */ /* 0x000fc40000011606 */
[----:B------:R-:W-:-:S04]  /*07e0*/  SEL R3, RZ, 0x1, !P0 ;  /* 0x00000001ff037807 */ /* 0x000fc80004000000 */
[----:B------:R-:W-:-:S04]  /*07f0*/  LOP3.LUT R3, R3, 0x1, R8, 0xf8, !PT ;  /* 0x0000000103037812 */ /* 0x000fc800078ef808 */
[----:B------:R-:W-:-:S05]  /*0800*/  LOP3.LUT R3, R3, R6, RZ, 0xc0, !PT ;  /* 0x0000000603037212 */ /* 0x000fca00078ec0ff */
[----:B------:R-:W-:-:S05]  /*0810*/  IMAD.IADD R3, R8, 0x1, R3 ;  /* 0x0000000108037824 */ /* 0x000fca00078e0203 */
[----:B------:R-:W-:Y:S01]  /*0820*/  LOP3.LUT R0, R3, R0, RZ, 0xfc, !PT ;  /* 0x0000000003007212 */ /* 0x000fe200078efcff */
[----:B------:R-:W-:Y:S06]  /*0830*/  BRA `(.L_x_12) ;  /* 0x0000000000107947 */ /* 0x000fec0003800000 */
.L_x_11:
[----:B------:R-:W-:-:S04]  /*0840*/  LOP3.LUT R0, R0, 0x80000000, RZ, 0xc0, !PT ;  /* 0x8000000000007812 */ /* 0x000fc800078ec0ff */
[----:B------:R-:W-:Y:S01]  /*0850*/  LOP3.LUT R0, R0, 0x7f800000, RZ, 0xfc, !PT ;  /* 0x7f80000000007812 */ /* 0x000fe200078efcff */
[----:B------:R-:W-:Y:S06]  /*0860*/  BRA `(.L_x_12) ;  /* 0x0000000000047947 */ /* 0x000fec0003800000 */
.L_x_10:
[----:B------:R-:W-:-:S07]  /*0870*/  IMAD R0, R7, 0x800000, R0 ;  /* 0x0080000007007824 */ /* 0x000fce00078e0200 */
.L_x_12:
[----:B------:R-:W-:Y:S05]  /*0880*/  BSYNC.RECONVERGENT B2 ;  /* 0x0000000000027941 */ /* 0x000fea0003800200 */
.L_x_9:
[----:B------:R-:W-:Y:S05]  /*0890*/  BRA `(.L_x_13) ;  /* 0x0000000000207947 */ /* 0x000fea0003800000 */
.L_x_8:
[----:B------:R-:W-:-:S04]  /*08a0*/  LOP3.LUT R0, R9, 0x80000000, R8, 0x48, !PT ;  /* 0x8000000009007812 */ /* 0x000fc800078e4808 */
[----:B------:R-:W-:Y:S01]  /*08b0*/  LOP3.LUT R0, R0, 0x7f800000, RZ, 0xfc, !PT ;  /* 0x7f80000000007812 */ /* 0x000fe200078efcff */
[----:B------:R-:W-:Y:S06]  /*08c0*/  BRA `(.L_x_13) ;  /* 0x0000000000147947 */ /* 0x000fec0003800000 */
.L_x_7:
[----:B------:R-:W-:Y:S01]  /*08d0*/  LOP3.LUT R0, R9, 0x80000000, R8, 0x48, !PT ;  /* 0x8000000009007812 */ /* 0x000fe200078e4808 */
[----:B------:R-:W-:Y:S06]  /*08e0*/  BRA `(.L_x_13) ;  /* 0x00000000000c7947 */ /* 0x000fec0003800000 */
.L_x_6:
[----:B------:R-:W0:Y:S01]  /*08f0*/  MUFU.RSQ R0, -QNAN ;  /* 0xffc0000000007908 */ /* 0x000e220000001400 */
[----:B------:R-:W-:Y:S05]  /*0900*/  BRA `(.L_x_13) ;  /* 0x0000000000047947 */ /* 0x000fea0003800000 */
.L_x_5:
[----:B------:R-:W-:-:S07]  /*0910*/  FADD.FTZ R0, R0, R3 ;  /* 0x0000000300007221 */ /* 0x000fce0000010000 */
.L_x_13:
[----:B------:R-:W-:Y:S05]  /*0920*/  BSYNC.RECONVERGENT B1 ;  /* 0x0000000000017941 */ /* 0x000fea0003800200 */
.L_x_3:
[----:B------:R-:W-:Y:S02]  /*0930*/  IMAD.MOV.U32 R6, RZ, RZ, R4 ;  /* 0x000000ffff067224 */ /* 0x000fe400078e0004 */
[----:B------:R-:W-:-:S04]  /*0940*/  IMAD.MOV.U32 R7, RZ, RZ, 0x0 ;  /* 0x00000000ff077424 */ /* 0x000fc800078e00ff */
[----:B0-----:R-:W-:Y:S05]  /*0950*/  RET.REL.NODEC R6 `(_Z4Fan1PfS_ii) ;  /* 0xfffffff406a87950 */ /* 0x001fea0003c3ffff */
.L_x_14:
        /* <DEDUP_REMOVED lines=10> */
.L_x_15:


//--------------------- .nv.shared.reserved.0     --------------------------
	.section	.nv.shared.reserved.0,"aw",@nobits
	.weak		__nv_reservedSMEM_offset_0_alias
	.size		__nv_reservedSMEM_offset_0_alias, 0, 64
	.other		__nv_reservedSMEM_offset_0_alias,@"STO_CUDA_RESERVED_SHARED STV_DEFAULT"
__nv_reservedSMEM_offset_0_alias:
	.zero		0
	.zero		64


//--------------------- .nv.constant0._Z4Fan2PfS_S_iii --------------------------
	.section	.nv.constant0._Z4Fan2PfS_S_iii,"a",@progbits
	.sectionflags	@""
	.align	4
.nv.constant0._Z4Fan2PfS_S_iii:
	.zero		932


//--------------------- .nv.constant0._Z4Fan1PfS_ii --------------------------
	.section	.nv.constant0._Z4Fan1PfS_ii,"a",@progbits
	.sectionflags	@""
	.align	4
.nv.constant0._Z4Fan1PfS_ii:
	.zero		920


//--------------------- SYMBOLS --------------------------

	.type		.nv.reservedSmem.offset0,@object
	.size		.nv.reservedSmem.offset0,0x4
